//
// Generated by NVIDIA NVVM Compiler
//
// Compiler Build ID: CL-36424714
// Cuda compilation tools, release 13.0, V13.0.88
// Based on NVVM 20.0.0
//

.version 9.0
.target sm_100
.address_size 64

	// .globl	_Z16cuda_gray_kernelPhS_S_S_m

.visible .entry _Z16cuda_gray_kernelPhS_S_S_m(
	.param .u64 .ptr .align 1 _Z16cuda_gray_kernelPhS_S_S_m_param_0,
	.param .u64 .ptr .align 1 _Z16cuda_gray_kernelPhS_S_S_m_param_1,
	.param .u64 .ptr .align 1 _Z16cuda_gray_kernelPhS_S_S_m_param_2,
	.param .u64 .ptr .align 1 _Z16cuda_gray_kernelPhS_S_S_m_param_3,
	.param .u64 _Z16cuda_gray_kernelPhS_S_S_m_param_4
)
{
	.reg .pred 	%p<2>;
	.reg .b16 	%rs<4>;
	.reg .b32 	%r<6>;
	.reg .b32 	%f<7>;
	.reg .b64 	%rd<15>;
	.reg .b64 	%fd<3>;

	ld.param.u64 	%rd2, [_Z16cuda_gray_kernelPhS_S_S_m_param_0];
	ld.param.u64 	%rd3, [_Z16cuda_gray_kernelPhS_S_S_m_param_1];
	ld.param.u64 	%rd4, [_Z16cuda_gray_kernelPhS_S_S_m_param_2];
	ld.param.u64 	%rd5, [_Z16cuda_gray_kernelPhS_S_S_m_param_3];
	ld.param.u64 	%rd6, [_Z16cuda_gray_kernelPhS_S_S_m_param_4];
	mov.u32 	%r1, %ctaid.x;
	mov.u32 	%r2, %ntid.x;
	mov.u32 	%r3, %tid.x;
	mad.lo.s32 	%r4, %r1, %r2, %r3;
	cvt.u64.u32 	%rd1, %r4;
	setp.le.u64 	%p1, %rd6, %rd1;
	@%p1 bra 	$L__BB0_2;
	cvta.to.global.u64 	%rd7, %rd2;
	cvta.to.global.u64 	%rd8, %rd3;
	cvta.to.global.u64 	%rd9, %rd4;
	cvta.to.global.u64 	%rd10, %rd5;
	add.s64 	%rd11, %rd7, %rd1;
	ld.global.u8 	%rs1, [%rd11];
	cvt.rn.f32.u16 	%f1, %rs1;
	add.s64 	%rd12, %rd8, %rd1;
	ld.global.u8 	%rs2, [%rd12];
	cvt.rn.f32.u16 	%f2, %rs2;
	mul.f32 	%f3, %f2, 0f3F1645A2;
	fma.rn.f32 	%f4, %f1, 0f3DE978D5, %f3;
	add.s64 	%rd13, %rd9, %rd1;
	ld.global.u8 	%rs3, [%rd13];
	cvt.rn.f32.u16 	%f5, %rs3;
	fma.rn.f32 	%f6, %f5, 0f3E991687, %f4;
	cvt.f64.f32 	%fd1, %f6;
	add.f64 	%fd2, %fd1, 0d3FE0000000000000;
	cvt.rzi.u32.f64 	%r5, %fd2;
	add.s64 	%rd14, %rd10, %rd1;
	st.global.u8 	[%rd14], %r5;
$L__BB0_2:
	ret;

}


// ===== COMPILED SASS (sm_100) =====

	.target	sm_100

	.elftype	@"ET_EXEC"


//--------------------- .note.nv.tkinfo           --------------------------
	.section	.note.nv.tkinfo,"",@"SHT_NOTE"
	.sectionflags	@"SHF_NOTE_NV_TKINFO"
	.tkinfo
        /*0018*/ 	.word	0x00000002
        /*0030*/ 	.string	""
        /*0030*/ 	.string	"ptxas"
        /*0030*/ 	.string	"Cuda compilation tools, release 13.0, V13.0.88"
        /*0030*/ 	.string	"Build cuda_13.0.r13.0/compiler.36424714_0"
        /*0030*/ 	.string	"-arch sm_100 -m 64 "



//--------------------- .note.nv.cuinfo           --------------------------
	.section	.note.nv.cuinfo,"",@"SHT_NOTE"
	.sectionflags	@"SHF_NOTE_NV_CUINFO"
        /*0018*/ 	.short	0x0002
        /*001a*/ 	.short	0x0064
        /*001c*/ 	.short	0x0082
	.zero		2


//--------------------- .nv.info                  --------------------------
	.section	.nv.info,"",@"SHT_CUDA_INFO"
	.align	4


	//----- nvinfo : EIATTR_REGCOUNT
	.align		4
        /*0000*/ 	.byte	0x04, 0x2f
        /*0002*/ 	.short	(.L_1 - .L_0)
	.align		4
.L_0:
        /*0004*/ 	.word	index@(_Z16cuda_gray_kernelPhS_S_S_m)
        /*0008*/ 	.word	0x0000000e


	//----- nvinfo : EIATTR_FRAME_SIZE
	.align		4
.L_1:
        /*000c*/ 	.byte	0x04, 0x11
        /*000e*/ 	.short	(.L_3 - .L_2)
	.align		4
.L_2:
        /*0010*/ 	.word	index@(_Z16cuda_gray_kernelPhS_S_S_m)
        /*0014*/ 	.word	0x00000000


	//----- nvinfo : EIATTR_MIN_STACK_SIZE
	.align		4
.L_3:
        /*0018*/ 	.byte	0x04, 0x12
        /*001a*/ 	.short	(.L_5 - .L_4)
	.align		4
.L_4:
        /*001c*/ 	.word	index@(_Z16cuda_gray_kernelPhS_S_S_m)
        /*0020*/ 	.word	0x00000000
.L_5:


//--------------------- .nv.compat                --------------------------
	.section	.nv.compat,"",@"SHT_CUDA_COMPAT_INFO"
	.align	4
        /*0000*/ 	.byte	0x02, 0x09, 0x00, 0x00, 0x02, 0x02, 0x01, 0x00, 0x02, 0x05, 0x05, 0x00, 0x03, 0x07, 0x01, 0x01
        /*0010*/ 	.byte	0x02, 0x03, 0x00, 0x00, 0x02, 0x06, 0x01, 0x00, 0x04, 0x0b, 0x08, 0x00, 0x01, 0x00, 0x00, 0x00
        /*0020*/ 	.byte	0x00, 0x00, 0x00, 0x00


//--------------------- .nv.info._Z16cuda_gray_kernelPhS_S_S_m --------------------------
	.section	.nv.info._Z16cuda_gray_kernelPhS_S_S_m,"",@"SHT_CUDA_INFO"
	.sectionflags	@""
	.align	4


	//----- nvinfo : EIATTR_CUDA_API_VERSION
	.align		4
        /*0000*/ 	.byte	0x04, 0x37
        /*0002*/ 	.short	(.L_7 - .L_6)
.L_6:
        /*0004*/ 	.word	0x00000082


	//----- nvinfo : EIATTR_KPARAM_INFO
	.align		4
.L_7:
        /*0008*/ 	.byte	0x04, 0x17
        /*000a*/ 	.short	(.L_9 - .L_8)
.L_8:
        /*000c*/ 	.word	0x00000000
        /*0010*/ 	.short	0x0004
        /*0012*/ 	.short	0x0020
        /*0014*/ 	.byte	0x00, 0xf0, 0x21, 0x00


	//----- nvinfo : EIATTR_KPARAM_INFO
	.align		4
.L_9:
        /*0018*/ 	.byte	0x04, 0x17
        /*001a*/ 	.short	(.L_11 - .L_10)
.L_10:
        /*001c*/ 	.word	0x00000000
        /*0020*/ 	.short	0x0003
        /*0022*/ 	.short	0x0018
        /*0024*/ 	.byte	0x00, 0xf5, 0x21, 0x00


	//----- nvinfo : EIATTR_KPARAM_INFO
	.align		4
.L_11:
        /*0028*/ 	.byte	0x04, 0x17
        /*002a*/ 	.short	(.L_13 - .L_12)
.L_12:
        /*002c*/ 	.word	0x00000000
        /*0030*/ 	.short	0x0002
        /*0032*/ 	.short	0x0010
        /*0034*/ 	.byte	0x00, 0xf5, 0x21, 0x00


	//----- nvinfo : EIATTR_KPARAM_INFO
	.align		4
.L_13:
        /*0038*/ 	.byte	0x04, 0x17
        /*003a*/ 	.short	(.L_15 - .L_14)
.L_14:
        /*003c*/ 	.word	0x00000000
        /*0040*/ 	.short	0x0001
        /*0042*/ 	.short	0x0008
        /*0044*/ 	.byte	0x00, 0xf5, 0x21, 0x00


	//----- nvinfo : EIATTR_KPARAM_INFO
	.align		4
.L_15:
        /*0048*/ 	.byte	0x04, 0x17
        /*004a*/ 	.short	(.L_17 - .L_16)
.L_16:
        /*004c*/ 	.word	0x00000000
        /*0050*/ 	.short	0x0000
        /*0052*/ 	.short	0x0000
        /*0054*/ 	.byte	0x00, 0xf5, 0x21, 0x00


	//----- nvinfo : EIATTR_SPARSE_MMA_MASK
	.align		4
.L_17:
        /*0058*/ 	.byte	0x03, 0x50
        /*005a*/ 	.short	0x0000


	//----- nvinfo : EIATTR_MAXREG_COUNT
	.align		4
        /*005c*/ 	.byte	0x03, 0x1b
        /*005e*/ 	.short	0x00ff


	//----- nvinfo : EIATTR_MERCURY_ISA_VERSION
	.align		4
        /*0060*/ 	.byte	0x03, 0x5f
        /*0062*/ 	.short	0x0101


	//----- nvinfo : EIATTR_VRC_CTA_INIT_COUNT
	.align		4
        /*0064*/ 	.byte	0x02, 0x4a
	.zero		1
	.zero		1


	//----- nvinfo : EIATTR_EXIT_INSTR_OFFSETS
	.align		4
        /*0068*/ 	.byte	0x04, 0x1c
        /*006a*/ 	.short	(.L_19 - .L_18)


	//   ....[0]....
.L_18:
        /*006c*/ 	.word	0x00000080


	//   ....[1]....
        /*0070*/ 	.word	0x00000210


	//----- nvinfo : EIATTR_CBANK_PARAM_SIZE
	.align		4
.L_19:
        /*0074*/ 	.byte	0x03, 0x19
        /*0076*/ 	.short	0x0028


	//----- nvinfo : EIATTR_PARAM_CBANK
	.align		4
        /*0078*/ 	.byte	0x04, 0x0a
        /*007a*/ 	.short	(.L_21 - .L_20)
	.align		4
.L_20:
        /*007c*/ 	.word	index@(.nv.constant0._Z16cuda_gray_kernelPhS_S_S_m)
        /*0080*/ 	.short	0x0380
        /*0082*/ 	.short	0x0028


	//----- nvinfo : EIATTR_SW_WAR
	.align		4
.L_21:
        /*0084*/ 	.byte	0x04, 0x36
        /*0086*/ 	.short	(.L_23 - .L_22)
.L_22:
        /*0088*/ 	.word	0x00000008
.L_23:


//--------------------- .nv.callgraph             --------------------------
	.section	.nv.callgraph,"",@"SHT_CUDA_CALLGRAPH"
	.align	4
	.sectionentsize	8
	.align		4
        /*0000*/ 	.word	0x00000000
	.align		4
        /*0004*/ 	.word	0xffffffff
	.align		4
        /*0008*/ 	.word	0x00000000
	.align		4
        /*000c*/ 	.word	0xfffffffe
	.align		4
        /*0010*/ 	.word	0x00000000
	.align		4
        /*0014*/ 	.word	0xfffffffd
	.align		4
        /*0018*/ 	.word	0x00000000
	.align		4
        /*001c*/ 	.word	0xfffffffc


//--------------------- .text._Z16cuda_gray_kernelPhS_S_S_m --------------------------
	.section	.text._Z16cuda_gray_kernelPhS_S_S_m,"ax",@progbits
	.align	128
        .global         _Z16cuda_gray_kernelPhS_S_S_m
        .type           _Z16cuda_gray_kernelPhS_S_S_m,@function
        .size           _Z16cuda_gray_kernelPhS_S_S_m,(.L_x_1 - _Z16cuda_gray_kernelPhS_S_S_m)
        .other          _Z16cuda_gray_kernelPhS_S_S_m,@"STO_CUDA_ENTRY STV_DEFAULT"
_Z16cuda_gray_kernelPhS_S_S_m:
.text._Z16cuda_gray_kernelPhS_S_S_m:
[----:B------:R-:W-:Y:S01]  /*0000*/  LDC R1, c[0x0][0x37c] ;  /* 0x0000df00ff017b82 */ /* 0x000fe20000000800 */
[----:B------:R-:W0:Y:S07]  /*0010*/  S2R R3, SR_TID.X ;  /* 0x0000000000037919 */ /* 0x000e2e0000002100 */
[----:B------:R-:W0:Y:S01]  /*0020*/  S2UR UR4, SR_CTAID.X ;  /* 0x00000000000479c3 */ /* 0x000e220000002500 */
[----:B------:R-:W1:Y:S07]  /*0030*/  LDCU.64 UR6, c[0x0][0x3a0] ;  /* 0x00007400ff0677ac */ /* 0x000e6e0008000a00 */
[----:B------:R-:W0:Y:S02]  /*0040*/  LDC R0, c[0x0][0x360] ;  /* 0x0000d800ff007b82 */ /* 0x000e240000000800 */
[----:B0-----:R-:W-:-:S05]  /*0050*/  IMAD R0, R0, UR4, R3 ;  /* 0x0000000400007c24 */ /* 0x001fca000f8e0203 */
[----:B-1----:R-:W-:-:S04]  /*0060*/  ISETP.GE.U32.AND P0, PT, R0, UR6, PT ;  /* 0x0000000600007c0c */ /* 0x002fc8000bf06070 */
[----:B------:R-:W-:-:S13]  /*0070*/  ISETP.GE.U32.AND.EX P0, PT, RZ, UR7, PT, P0 ;  /* 0x00000007ff007c0c */ /* 0x000fda000bf06100 */
[----:B------:R-:W-:Y:S05]  /*0080*/  @P0 EXIT ;  /* 0x000000000000094d */ /* 0x000fea0003800000 */
[----:B------:R-:W0:Y:S01]  /*0090*/  LDCU.128 UR8, c[0x0][0x380] ;  /* 0x00007000ff0877ac */ /* 0x000e220008000c00 */
[----:B------:R-:W1:Y:S01]  /*00a0*/  LDCU.128 UR12, c[0x0][0x390] ;  /* 0x00007200ff0c77ac */ /* 0x000e620008000c00 */
[----:B------:R-:W2:Y:S01]  /*00b0*/  LDCU.64 UR4, c[0x0][0x358] ;  /* 0x00006b00ff0477ac */ /* 0x000ea20008000a00 */
[C---:B0-----:R-:W-:Y:S02]  /*00c0*/  IADD3 R6, P1, PT, R0.reuse, UR10, RZ ;  /* 0x0000000a00067c10 */ /* 0x041fe4000ff3e0ff */
[----:B------:R-:W-:-:S03]  /*00d0*/  IADD3 R4, P0, PT, R0, UR8, RZ ;  /* 0x0000000800047c10 */ /* 0x000fc6000ff1e0ff */
[----:B------:R-:W-:Y:S02]  /*00e0*/  IMAD.X R7, RZ, RZ, UR11, P1 ;  /* 0x0000000bff077e24 */ /* 0x000fe400088e06ff */
[----:B------:R-:W-:Y:S01]  /*00f0*/  IMAD.X R5, RZ, RZ, UR9, P0 ;  /* 0x00000009ff057e24 */ /* 0x000fe200080e06ff */
[----:B-1----:R-:W-:Y:S02]  /*0100*/  IADD3 R8, P0, PT, R0, UR12, RZ ;  /* 0x0000000c00087c10 */ /* 0x002fe4000ff1e0ff */
[----:B--2---:R-:W2:Y:S03]  /*0110*/  LDG.E.U8 R6, desc[UR4][R6.64] ;  /* 0x0000000406067981 */ /* 0x004ea6000c1e1100 */
[----:B------:R-:W-:Y:S01]  /*0120*/  IMAD.X R9, RZ, RZ, UR13, P0 ;  /* 0x0000000dff097e24 */ /* 0x000fe200080e06ff */
[----:B------:R-:W3:Y:S04]  /*0130*/  LDG.E.U8 R4, desc[UR4][R4.64] ;  /* 0x0000000404047981 */ /* 0x000ee8000c1e1100 */
[----:B------:R-:W4:Y:S01]  /*0140*/  LDG.E.U8 R8, desc[UR4][R8.64] ;  /* 0x0000000408087981 */ /* 0x000f22000c1e1100 */
[----:B--2---:R-:W-:-:S02]  /*0150*/  I2FP.F32.U32 R3, R6 ;  /* 0x0000000600037245 */ /* 0x004fc40000201000 */
[----:B---3--:R-:W-:-:S03]  /*0160*/  I2FP.F32.U32 R2, R4 ;  /* 0x0000000400027245 */ /* 0x008fc60000201000 */
[----:B------:R-:W-:Y:S01]  /*0170*/  FMUL R3, R3, 0.58700001239776611328 ;  /* 0x3f1645a203037820 */ /* 0x000fe20000400000 */
[----:B------:R-:W-:Y:S02]  /*0180*/  IADD3 R4, P0, PT, R0, UR14, RZ ;  /* 0x0000000e00047c10 */ /* 0x000fe4000ff1e0ff */
[----:B----4-:R-:W-:Y:S01]  /*0190*/  I2FP.F32.U32 R11, R8 ;  /* 0x00000008000b7245 */ /* 0x010fe20000201000 */
[----:B------:R-:W-:Y:S02]  /*01a0*/  FFMA R2, R2, 0.11400000005960464478, R3 ;  /* 0x3de978d502027823 */ /* 0x000fe40000000003 */
[----:B------:R-:W-:Y:S02]  /*01b0*/  IMAD.X R5, RZ, RZ, UR15, P0 ;  /* 0x0000000fff057e24 */ /* 0x000fe400080e06ff */
[----:B------:R-:W-:-:S04]  /*01c0*/  FFMA R11, R11, 0.29899999499320983887, R2 ;  /* 0x3e9916870b0b7823 */ /* 0x000fc80000000002 */
[----:B------:R-:W0:Y:S02]  /*01d0*/  F2F.F64.F32 R2, R11 ;  /* 0x0000000b00027310 */ /* 0x000e240000201800 */
[----:B0-----:R-:W-:-:S10]  /*01e0*/  DADD R2, R2, 0.5 ;  /* 0x3fe0000002027429 */ /* 0x001fd40000000000 */
[----:B------:R-:W0:Y:S02]  /*01f0*/  F2I.U32.F64.TRUNC R3, R2 ;  /* 0x0000000200037311 */ /* 0x000e24000030d000 */
[----:B0-----:R-:W-:Y:S01]  /*0200*/  STG.E.U8 desc[UR4][R4.64], R3 ;  /* 0x0000000304007986 */ /* 0x001fe2000c101104 */
[----:B------:R-:W-:Y:S05]  /*0210*/  EXIT ;  /* 0x000000000000794d */ /* 0x000fea0003800000 */
.L_x_0:
[----:B------:R-:W-:-:S00]  /*0220*/  BRA `(.L_x_0) ;  /* 0xfffffffc00fc7947 */ /* 0x000fc0000383ffff */
[----:B------:R-:W-:-:S00]  /*0230*/  NOP ;  /* 0x0000000000007918 */ /* 0x000fc00000000000 */
        /* <DEDUP_REMOVED lines=12> */
.L_x_1:


//--------------------- .nv.shared.reserved.0     --------------------------
	.section	.nv.shared.reserved.0,"aw",@nobits
	.weak		__nv_reservedSMEM_offset_0_alias
	.size		__nv_reservedSMEM_offset_0_alias, 0, 64
	.other		__nv_reservedSMEM_offset_0_alias,@"STO_CUDA_RESERVED_SHARED STV_DEFAULT"
__nv_reservedSMEM_offset_0_alias:
	.zero		0
	.zero		64


//--------------------- .nv.constant0._Z16cuda_gray_kernelPhS_S_S_m --------------------------
	.section	.nv.constant0._Z16cuda_gray_kernelPhS_S_S_m,"a",@progbits
	.sectionflags	@""
	.align	4
.nv.constant0._Z16cuda_gray_kernelPhS_S_S_m:
	.zero		936


//--------------------- SYMBOLS --------------------------

	.type		.nv.reservedSmem.offset0,@object
	.size		.nv.reservedSmem.offset0,0x4
